//
// Generated by NVIDIA NVVM Compiler
//
// Compiler Build ID: CL-36424714
// Cuda compilation tools, release 13.0, V13.0.88
// Based on NVVM 20.0.0
//

.version 9.0
.target sm_100
.address_size 64

	// .globl	_Z13softmax_naivePKfPfi
// _ZZ13softmax_naivePKfPfiE4smax has been demoted
// _ZZ13softmax_naivePKfPfiE4ssum has been demoted

.visible .entry _Z13softmax_naivePKfPfi(
	.param .u64 .ptr .align 1 _Z13softmax_naivePKfPfi_param_0,
	.param .u64 .ptr .align 1 _Z13softmax_naivePKfPfi_param_1,
	.param .u32 _Z13softmax_naivePKfPfi_param_2
)
{
	.reg .pred 	%p<9>;
	.reg .b32 	%r<24>;
	.reg .b32 	%f<48>;
	.reg .b64 	%rd<18>;
	// demoted variable
	.shared .align 4 .f32 _ZZ13softmax_naivePKfPfiE4smax;
	// demoted variable
	.shared .align 4 .f32 _ZZ13softmax_naivePKfPfiE4ssum;
	ld.param.u64 	%rd5, [_Z13softmax_naivePKfPfi_param_0];
	ld.param.u64 	%rd4, [_Z13softmax_naivePKfPfi_param_1];
	ld.param.u32 	%r11, [_Z13softmax_naivePKfPfi_param_2];
	cvta.to.global.u64 	%rd6, %rd5;
	mov.u32 	%r12, %ctaid.x;
	mov.u32 	%r23, %tid.x;
	mul.lo.s32 	%r13, %r11, %r12;
	cvt.s64.s32 	%rd1, %r13;
	mul.wide.s32 	%rd7, %r13, 4;
	add.s64 	%rd2, %rd6, %rd7;
	setp.ge.s32 	%p1, %r23, %r11;
	mov.f32 	%f45, 0fE0AD78EC;
	@%p1 bra 	$L__BB0_3;
	mov.f32 	%f45, 0fE0AD78EC;
	mov.u32 	%r2, %ntid.x;
	mov.u32 	%r21, %r23;
$L__BB0_2:
	mul.wide.s32 	%rd8, %r21, 4;
	add.s64 	%rd9, %rd2, %rd8;
	ld.global.f32 	%f12, [%rd9];
	max.f32 	%f45, %f45, %f12;
	add.s32 	%r21, %r21, %r2;
	setp.lt.s32 	%p2, %r21, %r11;
	@%p2 bra 	$L__BB0_2;
$L__BB0_3:
	setp.ne.s32 	%p3, %r23, 0;
	@%p3 bra 	$L__BB0_5;
	st.shared.f32 	[_ZZ13softmax_naivePKfPfiE4smax], %f45;
$L__BB0_5:
	setp.ge.s32 	%p4, %r23, %r11;
	bar.sync 	0;
	mov.b32 	%r14, %f45;
	atom.shared.max.s32 	%r15, [_ZZ13softmax_naivePKfPfiE4smax], %r14;
	bar.sync 	0;
	mov.f32 	%f47, 0f00000000;
	@%p4 bra 	$L__BB0_8;
	ld.shared.f32 	%f4, [_ZZ13softmax_naivePKfPfiE4smax];
	mov.f32 	%f47, 0f00000000;
	mov.u32 	%r5, %ntid.x;
	mov.u32 	%r22, %r23;
$L__BB0_7:
	mul.wide.s32 	%rd10, %r22, 4;
	add.s64 	%rd11, %rd2, %rd10;
	ld.global.f32 	%f15, [%rd11];
	sub.f32 	%f16, %f15, %f4;
	fma.rn.f32 	%f17, %f16, 0f3BBB989D, 0f3F000000;
	cvt.sat.f32.f32 	%f18, %f17;
	mov.f32 	%f19, 0f4B400001;
	mov.f32 	%f20, 0f437C0000;
	fma.rm.f32 	%f21, %f18, %f20, %f19;
	add.f32 	%f22, %f21, 0fCB40007F;
	neg.f32 	%f23, %f22;
	fma.rn.f32 	%f24, %f16, 0f3FB8AA3B, %f23;
	fma.rn.f32 	%f25, %f16, 0f32A57060, %f24;
	mov.b32 	%r16, %f21;
	shl.b32 	%r17, %r16, 23;
	mov.b32 	%f26, %r17;
	ex2.approx.ftz.f32 	%f27, %f25;
	fma.rn.f32 	%f47, %f27, %f26, %f47;
	add.s32 	%r22, %r22, %r5;
	setp.lt.s32 	%p5, %r22, %r11;
	@%p5 bra 	$L__BB0_7;
$L__BB0_8:
	setp.ne.s32 	%p6, %r23, 0;
	@%p6 bra 	$L__BB0_10;
	mov.b32 	%r18, 0;
	st.shared.u32 	[_ZZ13softmax_naivePKfPfiE4ssum], %r18;
$L__BB0_10:
	setp.ge.s32 	%p7, %r23, %r11;
	bar.sync 	0;
	atom.shared.add.f32 	%f28, [_ZZ13softmax_naivePKfPfiE4ssum], %f47;
	bar.sync 	0;
	@%p7 bra 	$L__BB0_13;
	ld.shared.f32 	%f8, [_ZZ13softmax_naivePKfPfiE4smax];
	ld.shared.f32 	%f9, [_ZZ13softmax_naivePKfPfiE4ssum];
	mov.u32 	%r8, %ntid.x;
	cvta.to.global.u64 	%rd3, %rd4;
$L__BB0_12:
	cvt.s64.s32 	%rd12, %r23;
	mul.wide.s32 	%rd13, %r23, 4;
	add.s64 	%rd14, %rd2, %rd13;
	ld.global.f32 	%f29, [%rd14];
	sub.f32 	%f30, %f29, %f8;
	fma.rn.f32 	%f31, %f30, 0f3BBB989D, 0f3F000000;
	cvt.sat.f32.f32 	%f32, %f31;
	mov.f32 	%f33, 0f4B400001;
	mov.f32 	%f34, 0f437C0000;
	fma.rm.f32 	%f35, %f32, %f34, %f33;
	add.f32 	%f36, %f35, 0fCB40007F;
	neg.f32 	%f37, %f36;
	fma.rn.f32 	%f38, %f30, 0f3FB8AA3B, %f37;
	fma.rn.f32 	%f39, %f30, 0f32A57060, %f38;
	mov.b32 	%r19, %f35;
	shl.b32 	%r20, %r19, 23;
	mov.b32 	%f40, %r20;
	ex2.approx.ftz.f32 	%f41, %f39;
	mul.f32 	%f42, %f41, %f40;
	div.rn.f32 	%f43, %f42, %f9;
	add.s64 	%rd15, %rd12, %rd1;
	shl.b64 	%rd16, %rd15, 2;
	add.s64 	%rd17, %rd3, %rd16;
	st.global.f32 	[%rd17], %f43;
	add.s32 	%r23, %r23, %r8;
	setp.lt.s32 	%p8, %r23, %r11;
	@%p8 bra 	$L__BB0_12;
$L__BB0_13:
	ret;

}


// ===== COMPILED SASS (sm_100) =====

	.target	sm_100

	.elftype	@"ET_EXEC"


//--------------------- .note.nv.tkinfo           --------------------------
	.section	.note.nv.tkinfo,"",@"SHT_NOTE"
	.sectionflags	@"SHF_NOTE_NV_TKINFO"
	.tkinfo
        /*0018*/ 	.word	0x00000002
        /*0030*/ 	.string	""
        /*0030*/ 	.string	"ptxas"
        /*0030*/ 	.string	"Cuda compilation tools, release 13.0, V13.0.88"
        /*0030*/ 	.string	"Build cuda_13.0.r13.0/compiler.36424714_0"
        /*0030*/ 	.string	"-arch sm_100 -m 64 "



//--------------------- .note.nv.cuinfo           --------------------------
	.section	.note.nv.cuinfo,"",@"SHT_NOTE"
	.sectionflags	@"SHF_NOTE_NV_CUINFO"
        /*0018*/ 	.short	0x0002
        /*001a*/ 	.short	0x0064
        /*001c*/ 	.short	0x0082
	.zero		2


//--------------------- .nv.info                  --------------------------
	.section	.nv.info,"",@"SHT_CUDA_INFO"
	.align	4


	//----- nvinfo : EIATTR_REGCOUNT
	.align		4
        /*0000*/ 	.byte	0x04, 0x2f
        /*0002*/ 	.short	(.L_1 - .L_0)
	.align		4
.L_0:
        /*0004*/ 	.word	index@(_Z13softmax_naivePKfPfi)
        /*0008*/ 	.word	0x00000016


	//----- nvinfo : EIATTR_FRAME_SIZE
	.align		4
.L_1:
        /*000c*/ 	.byte	0x04, 0x11
        /*000e*/ 	.short	(.L_3 - .L_2)
	.align		4
.L_2:
        /*0010*/ 	.word	index@($__internal_0_$__cuda_sm3x_div_rn_noftz_f32_slowpath)
        /*0014*/ 	.word	0x00000000


	//----- nvinfo : EIATTR_FRAME_SIZE
	.align		4
.L_3:
        /*0018*/ 	.byte	0x04, 0x11
        /*001a*/ 	.short	(.L_5 - .L_4)
	.align		4
.L_4:
        /*001c*/ 	.word	index@(_Z13softmax_naivePKfPfi)
        /*0020*/ 	.word	0x00000000


	//----- nvinfo : EIATTR_MIN_STACK_SIZE
	.align		4
.L_5:
        /*0024*/ 	.byte	0x04, 0x12
        /*0026*/ 	.short	(.L_7 - .L_6)
	.align		4
.L_6:
        /*0028*/ 	.word	index@(_Z13softmax_naivePKfPfi)
        /*002c*/ 	.word	0x00000000
.L_7:


//--------------------- .nv.compat                --------------------------
	.section	.nv.compat,"",@"SHT_CUDA_COMPAT_INFO"
	.align	4
        /*0000*/ 	.byte	0x02, 0x09, 0x00, 0x00, 0x02, 0x02, 0x01, 0x00, 0x02, 0x05, 0x05, 0x00, 0x03, 0x07, 0x01, 0x01
        /*0010*/ 	.byte	0x02, 0x03, 0x00, 0x00, 0x02, 0x06, 0x01, 0x00, 0x04, 0x0b, 0x08, 0x00, 0x01, 0x00, 0x00, 0x00
        /*0020*/ 	.byte	0x00, 0x00, 0x00, 0x00


//--------------------- .nv.info._Z13softmax_naivePKfPfi --------------------------
	.section	.nv.info._Z13softmax_naivePKfPfi,"",@"SHT_CUDA_INFO"
	.sectionflags	@""
	.align	4


	//----- nvinfo : EIATTR_CUDA_API_VERSION
	.align		4
        /*0000*/ 	.byte	0x04, 0x37
        /*0002*/ 	.short	(.L_9 - .L_8)
.L_8:
        /*0004*/ 	.word	0x00000082


	//----- nvinfo : EIATTR_KPARAM_INFO
	.align		4
.L_9:
        /*0008*/ 	.byte	0x04, 0x17
        /*000a*/ 	.short	(.L_11 - .L_10)
.L_10:
        /*000c*/ 	.word	0x00000000
        /*0010*/ 	.short	0x0002
        /*0012*/ 	.short	0x0010
        /*0014*/ 	.byte	0x00, 0xf0, 0x11, 0x00


	//----- nvinfo : EIATTR_KPARAM_INFO
	.align		4
.L_11:
        /*0018*/ 	.byte	0x04, 0x17
        /*001a*/ 	.short	(.L_13 - .L_12)
.L_12:
        /*001c*/ 	.word	0x00000000
        /*0020*/ 	.short	0x0001
        /*0022*/ 	.short	0x0008
        /*0024*/ 	.byte	0x00, 0xf5, 0x21, 0x00


	//----- nvinfo : EIATTR_KPARAM_INFO
	.align		4
.L_13:
        /*0028*/ 	.byte	0x04, 0x17
        /*002a*/ 	.short	(.L_15 - .L_14)
.L_14:
        /*002c*/ 	.word	0x00000000
        /*0030*/ 	.short	0x0000
        /*0032*/ 	.short	0x0000
        /*0034*/ 	.byte	0x00, 0xf5, 0x21, 0x00


	//----- nvinfo : EIATTR_SPARSE_MMA_MASK
	.align		4
.L_15:
        /*0038*/ 	.byte	0x03, 0x50
        /*003a*/ 	.short	0x0000


	//----- nvinfo : EIATTR_MAXREG_COUNT
	.align		4
        /*003c*/ 	.byte	0x03, 0x1b
        /*003e*/ 	.short	0x00ff


	//----- nvinfo : EIATTR_NUM_BARRIERS
	.align		4
        /*0040*/ 	.byte	0x02, 0x4c
        /*0042*/ 	.byte	0x01
	.zero		1


	//----- nvinfo : EIATTR_MERCURY_ISA_VERSION
	.align		4
        /*0044*/ 	.byte	0x03, 0x5f
        /*0046*/ 	.short	0x0101


	//----- nvinfo : EIATTR_INT_WARP_WIDE_INSTR_OFFSETS
	.align		4
        /*0048*/ 	.byte	0x04, 0x31
        /*004a*/ 	.short	(.L_17 - .L_16)


	//   ....[0]....
.L_16:
        /*004c*/ 	.word	0x00000180


	//   ....[1]....
        /*0050*/ 	.word	0x000001b0


	//----- nvinfo : EIATTR_VRC_CTA_INIT_COUNT
	.align		4
.L_17:
        /*0054*/ 	.byte	0x02, 0x4a
	.zero		1
	.zero		1


	//----- nvinfo : EIATTR_EXIT_INSTR_OFFSETS
	.align		4
        /*0058*/ 	.byte	0x04, 0x1c
        /*005a*/ 	.short	(.L_19 - .L_18)


	//   ....[0]....
.L_18:
        /*005c*/ 	.word	0x000004b0


	//   ....[1]....
        /*0060*/ 	.word	0x00000730


	//----- nvinfo : EIATTR_CRS_STACK_SIZE
	.align		4
.L_19:
        /*0064*/ 	.byte	0x04, 0x1e
        /*0066*/ 	.short	(.L_21 - .L_20)
.L_20:
        /*0068*/ 	.word	0x00000000


	//----- nvinfo : EIATTR_CBANK_PARAM_SIZE
	.align		4
.L_21:
        /*006c*/ 	.byte	0x03, 0x19
        /*006e*/ 	.short	0x0014


	//----- nvinfo : EIATTR_PARAM_CBANK
	.align		4
        /*0070*/ 	.byte	0x04, 0x0a
        /*0072*/ 	.short	(.L_23 - .L_22)
	.align		4
.L_22:
        /*0074*/ 	.word	index@(.nv.constant0._Z13softmax_naivePKfPfi)
        /*0078*/ 	.short	0x0380
        /*007a*/ 	.short	0x0014


	//----- nvinfo : EIATTR_SW_WAR
	.align		4
.L_23:
        /*007c*/ 	.byte	0x04, 0x36
        /*007e*/ 	.short	(.L_25 - .L_24)
.L_24:
        /*0080*/ 	.word	0x00000008
.L_25:


//--------------------- .nv.callgraph             --------------------------
	.section	.nv.callgraph,"",@"SHT_CUDA_CALLGRAPH"
	.align	4
	.sectionentsize	8
	.align		4
        /*0000*/ 	.word	0x00000000
	.align		4
        /*0004*/ 	.word	0xffffffff
	.align		4
        /*0008*/ 	.word	0x00000000
	.align		4
        /*000c*/ 	.word	0xfffffffe
	.align		4
        /*0010*/ 	.word	0x00000000
	.align		4
        /*0014*/ 	.word	0xfffffffd
	.align		4
        /*0018*/ 	.word	0x00000000
	.align		4
        /*001c*/ 	.word	0xfffffffc


//--------------------- .text._Z13softmax_naivePKfPfi --------------------------
	.section	.text._Z13softmax_naivePKfPfi,"ax",@progbits
	.align	128
        .global         _Z13softmax_naivePKfPfi
        .type           _Z13softmax_naivePKfPfi,@function
        .size           _Z13softmax_naivePKfPfi,(.L_x_23 - _Z13softmax_naivePKfPfi)
        .other          _Z13softmax_naivePKfPfi,@"STO_CUDA_ENTRY STV_DEFAULT"
_Z13softmax_naivePKfPfi:
.text._Z13softmax_naivePKfPfi:
[----:B------:R-:W-:Y:S01]  /*0000*/  LDC R1, c[0x0][0x37c] ;  /* 0x0000df00ff017b82 */ /* 0x000fe20000000800 */
[----:B------:R-:W0:Y:S07]  /*0010*/  S2R R7, SR_TID.X ;  /* 0x0000000000077919 */ /* 0x000e2e0000002100 */
[----:B------:R-:W0:Y:S01]  /*0020*/  LDC R0, c[0x0][0x390] ;  /* 0x0000e400ff007b82 */ /* 0x000e220000000800 */
[----:B------:R-:W1:Y:S01]  /*0030*/  LDCU.64 UR8, c[0x0][0x358] ;  /* 0x00006b00ff0877ac */ /* 0x000e620008000a00 */
[----:B------:R-:W-:Y:S01]  /*0040*/  BSSY.RECONVERGENT B0, `(.L_x_0) ;  /* 0x0000013000007945 */ /* 0x000fe20003800200 */
[----:B------:R-:W2:Y:S01]  /*0050*/  S2R R11, SR_LANEID ;  /* 0x00000000000b7919 */ /* 0x000ea20000000000 */
[----:B------:R-:W-:-:S04]  /*0060*/  IMAD.MOV.U32 R8, RZ, RZ, -0x1f528714 ;  /* 0xe0ad78ecff087424 */ /* 0x000fc800078e00ff */
[----:B------:R-:W3:Y:S08]  /*0070*/  S2UR UR4, SR_CTAID.X ;  /* 0x00000000000479c3 */ /* 0x000ef00000002500 */
[----:B------:R-:W4:Y:S08]  /*0080*/  LDC.64 R4, c[0x0][0x380] ;  /* 0x0000e000ff047b82 */ /* 0x000f300000000a00 */
[----:B------:R-:W0:Y:S02]  /*0090*/  S2UR UR5, SR_CgaCtaId ;  /* 0x00000000000579c3 */ /* 0x000e240000008800 */
[----:B0-----:R-:W-:Y:S01]  /*00a0*/  ISETP.GE.AND P0, PT, R7, R0, PT ;  /* 0x000000000700720c */ /* 0x001fe20003f06270 */
[----:B---3--:R-:W-:-:S04]  /*00b0*/  IMAD R6, R0, UR4, RZ ;  /* 0x0000000400067c24 */ /* 0x008fc8000f8e02ff */
[----:B----4-:R-:W-:-:S08]  /*00c0*/  IMAD.WIDE R4, R6, 0x4, R4 ;  /* 0x0000000406047825 */ /* 0x010fd000078e0204 */
[----:B-12---:R-:W-:Y:S05]  /*00d0*/  @P0 BRA `(.L_x_1) ;  /* 0x0000000000240947 */ /* 0x006fea0003800000 */
[----:B------:R-:W0:Y:S01]  /*00e0*/  LDC R10, c[0x0][0x360] ;  /* 0x0000d800ff0a7b82 */ /* 0x000e220000000800 */
[----:B------:R-:W-:Y:S02]  /*00f0*/  IMAD.MOV.U32 R8, RZ, RZ, -0x1f528714 ;  /* 0xe0ad78ecff087424 */ /* 0x000fe400078e00ff */
[----:B------:R-:W-:-:S07]  /*0100*/  IMAD.MOV.U32 R9, RZ, RZ, R7 ;  /* 0x000000ffff097224 */ /* 0x000fce00078e0007 */
.L_x_2:
[----:B------:R-:W-:-:S06]  /*0110*/  IMAD.WIDE R2, R9, 0x4, R4 ;  /* 0x0000000409027825 */ /* 0x000fcc00078e0204 */
[----:B------:R-:W2:Y:S01]  /*0120*/  LDG.E R3, desc[UR8][R2.64] ;  /* 0x0000000802037981 */ /* 0x000ea2000c1e1900 */
[----:B0-----:R-:W-:-:S05]  /*0130*/  IMAD.IADD R9, R10, 0x1, R9 ;  /* 0x000000010a097824 */ /* 0x001fca00078e0209 */
[----:B------:R-:W-:Y:S02]  /*0140*/  ISETP.GE.AND P0, PT, R9, R0, PT ;  /* 0x000000000900720c */ /* 0x000fe40003f06270 */
[----:B--2---:R-:W-:-:S11]  /*0150*/  FMNMX R8, R3, R8, !PT ;  /* 0x0000000803087209 */ /* 0x004fd60007800000 */
[----:B------:R-:W-:Y:S05]  /*0160*/  @!P0 BRA `(.L_x_2) ;  /* 0xfffffffc00e88947 */ /* 0x000fea000383ffff */
.L_x_1:
[----:B------:R-:W-:Y:S05]  /*0170*/  BSYNC.RECONVERGENT B0 ;  /* 0x0000000000007941 */ /* 0x000fea0003800200 */
.L_x_0:
[----:B------:R-:W-:Y:S01]  /*0180*/  VOTEU.ANY UR4, UPT, PT ;  /* 0x0000000000047886 */ /* 0x000fe200038e0100 */
[C---:B------:R-:W-:Y:S01]  /*0190*/  ISETP.NE.AND P0, PT, R7.reuse, RZ, PT ;  /* 0x000000ff0700720c */ /* 0x040fe20003f05270 */
[----:B------:R-:W-:Y:S01]  /*01a0*/  UFLO.U32 UR6, UR4 ;  /* 0x00000004000672bd */ /* 0x000fe200080e0000 */
[----:B------:R-:W-:Y:S01]  /*01b0*/  CREDUX.MAX.S32 UR7, R8 ;  /* 0x00000000080772cc */ /* 0x000fe20000000200 */
[----:B------:R-:W-:Y:S01]  /*01c0*/  BSSY.RECONVERGENT B0, `(.L_x_3) ;  /* 0x0000022000007945 */ /* 0x000fe20003800200 */
[----:B------:R-:W-:Y:S01]  /*01d0*/  UMOV UR4, 0x400 ;  /* 0x0000040000047882 */ /* 0x000fe20000000000 */
[----:B------:R-:W-:Y:S01]  /*01e0*/  ISETP.NE.AND P2, PT, R7, RZ, PT ;  /* 0x000000ff0700720c */ /* 0x000fe20003f45270 */
[----:B------:R-:W-:Y:S01]  /*01f0*/  HFMA2 R9, -RZ, RZ, 0, 0 ;  /* 0x00000000ff097431 */ /* 0x000fe200000001ff */
[----:B------:R-:W-:Y:S01]  /*0200*/  ISETP.EQ.U32.AND P1, PT, R11, UR6, PT ;  /* 0x000000060b007c0c */ /* 0x000fe2000bf22070 */
[----:B------:R-:W-:-:S07]  /*0210*/  ULEA UR6, UR5, UR4, 0x18 ;  /* 0x0000000405067291 */ /* 0x000fce000f8ec0ff */
[----:B------:R-:W-:Y:S02]  /*0220*/  IMAD.U32 R2, RZ, RZ, UR7 ;  /* 0x00000007ff027e24 */ /* 0x000fe4000f8e00ff */
[----:B------:R0:W-:Y:S01]  /*0230*/  @!P0 STS [UR6], R8 ;  /* 0x00000008ff008988 */ /* 0x0001e20008000806 */
[----:B------:R-:W-:Y:S01]  /*0240*/  BAR.SYNC.DEFER_BLOCKING 0x0 ;  /* 0x0000000000007b1d */ /* 0x000fe20000010000 */
[----:B------:R-:W-:-:S05]  /*0250*/  ISETP.GE.AND P0, PT, R7, R0, PT ;  /* 0x000000000700720c */ /* 0x000fca0003f06270 */
[----:B------:R0:W-:Y:S02]  /*0260*/  @P1 ATOMS.MAX.S32 RZ, [UR6], R2 ;  /* 0x00000002ffff198c */ /* 0x0001e40009000206 */
[----:B------:R-:W-:Y:S06]  /*0270*/  BAR.SYNC.DEFER_BLOCKING 0x0 ;  /* 0x0000000000007b1d */ /* 0x000fec0000010000 */
[----:B------:R-:W-:Y:S01]  /*0280*/  @!P2 STS [UR6+0x4], RZ ;  /* 0x000004ffff00a988 */ /* 0x000fe20008000806 */
[----:B0-----:R-:W-:Y:S05]  /*0290*/  @P0 BRA `(.L_x_4) ;  /* 0x0000000000500947 */ /* 0x001fea0003800000 */
[----:B------:R-:W0:Y:S01]  /*02a0*/  LDS R8, [UR6] ;  /* 0x00000006ff087984 */ /* 0x000e220008000800 */
[----:B------:R-:W1:Y:S01]  /*02b0*/  LDC R14, c[0x0][0x360] ;  /* 0x0000d800ff0e7b82 */ /* 0x000e620000000800 */
[----:B------:R-:W-:Y:S02]  /*02c0*/  IMAD.MOV.U32 R9, RZ, RZ, RZ ;  /* 0x000000ffff097224 */ /* 0x000fe400078e00ff */
[----:B------:R-:W-:-:S07]  /*02d0*/  IMAD.MOV.U32 R11, RZ, RZ, R7 ;  /* 0x000000ffff0b7224 */ /* 0x000fce00078e0007 */
.L_x_5:
[----:B------:R-:W-:-:S06]  /*02e0*/  IMAD.WIDE R2, R11, 0x4, R4 ;  /* 0x000000040b027825 */ /* 0x000fcc00078e0204 */
[----:B------:R-:W0:Y:S01]  /*02f0*/  LDG.E R3, desc[UR8][R2.64] ;  /* 0x0000000802037981 */ /* 0x000e22000c1e1900 */
[----:B------:R-:W-:Y:S01]  /*0300*/  IMAD.MOV.U32 R13, RZ, RZ, 0x3bbb989d ;  /* 0x3bbb989dff0d7424 */ /* 0x000fe200078e00ff */
[----:B-1----:R-:W-:Y:S01]  /*0310*/  IADD3 R11, PT, PT, R14, R11, RZ ;  /* 0x0000000b0e0b7210 */ /* 0x002fe20007ffe0ff */
[----:B------:R-:W-:-:S03]  /*0320*/  IMAD.MOV.U32 R15, RZ, RZ, 0x437c0000 ;  /* 0x437c0000ff0f7424 */ /* 0x000fc600078e00ff */
[----:B------:R-:W-:Y:S01]  /*0330*/  ISETP.GE.AND P0, PT, R11, R0, PT ;  /* 0x000000000b00720c */ /* 0x000fe20003f06270 */
[----:B0-----:R-:W-:-:S04]  /*0340*/  FADD R10, -R8, R3 ;  /* 0x00000003080a7221 */ /* 0x001fc80000000100 */
[----:B------:R-:W-:-:S04]  /*0350*/  FFMA.SAT R12, R10, R13, 0.5 ;  /* 0x3f0000000a0c7423 */ /* 0x000fc8000000200d */
[----:B------:R-:W-:-:S04]  /*0360*/  FFMA.RM R12, R12, R15, 12582913 ;  /* 0x4b4000010c0c7423 */ /* 0x000fc8000000400f */
[C---:B------:R-:W-:Y:S01]  /*0370*/  FADD R13, R12.reuse, -12583039 ;  /* 0xcb40007f0c0d7421 */ /* 0x040fe20000000000 */
[----:B------:R-:W-:-:S03]  /*0380*/  IMAD.SHL.U32 R12, R12, 0x800000, RZ ;  /* 0x008000000c0c7824 */ /* 0x000fc600078e00ff */
[----:B------:R-:W-:-:S04]  /*0390*/  FFMA R13, R10, 1.4426950216293334961, -R13 ;  /* 0x3fb8aa3b0a0d7823 */ /* 0x000fc8000000080d */
[----:B------:R-:W-:-:S06]  /*03a0*/  FFMA R13, R10, 1.925963033500011079e-08, R13 ;  /* 0x32a570600a0d7823 */ /* 0x000fcc000000000d */
[----:B------:R-:W0:Y:S02]  /*03b0*/  MUFU.EX2 R13, R13 ;  /* 0x0000000d000d7308 */ /* 0x000e240000000800 */
[----:B0-----:R-:W-:Y:S01]  /*03c0*/  FFMA R9, R12, R13, R9 ;  /* 0x0000000d0c097223 */ /* 0x001fe20000000009 */
[----:B------:R-:W-:Y:S06]  /*03d0*/  @!P0 BRA `(.L_x_5) ;  /* 0xfffffffc00c08947 */ /* 0x000fec000383ffff */
.L_x_4:
[----:B------:R-:W-:Y:S05]  /*03e0*/  BSYNC.RECONVERGENT B0 ;  /* 0x0000000000007941 */ /* 0x000fea0003800200 */
.L_x_3:
[----:B------:R-:W-:Y:S01]  /*03f0*/  BAR.SYNC.DEFER_BLOCKING 0x0 ;  /* 0x0000000000007b1d */ /* 0x000fe20000010000 */
[----:B------:R-:W-:Y:S01]  /*0400*/  UIADD3 UR4, UPT, UPT, UR4, 0x4, URZ ;  /* 0x0000000404047890 */ /* 0x000fe2000fffe0ff */
[----:B------:R-:W-:-:S03]  /*0410*/  ISETP.GE.AND P1, PT, R7, R0, PT ;  /* 0x000000000700720c */ /* 0x000fc60003f26270 */
[----:B------:R-:W-:Y:S01]  /*0420*/  ULEA UR4, UR5, UR4, 0x18 ;  /* 0x0000000405047291 */ /* 0x000fe2000f8ec0ff */
[----:B------:R-:W-:Y:S11]  /*0430*/  BSSY.RECONVERGENT B0, `(.L_x_6) ;  /* 0x0000006000007945 */ /* 0x000ff60003800200 */
.L_x_7:
[----:B------:R-:W0:Y:S01]  /*0440*/  LDS R2, [UR4] ;  /* 0x00000004ff027984 */ /* 0x000e220008000800 */
[----:B------:R-:W-:Y:S02]  /*0450*/  IMAD.U32 R0, RZ, RZ, UR4 ;  /* 0x00000004ff007e24 */ /* 0x000fe4000f8e00ff */
[----:B0-----:R-:W-:-:S05]  /*0460*/  FADD R3, R9, R2 ;  /* 0x0000000209037221 */ /* 0x001fca0000000000 */
[----:B------:R-:W0:Y:S02]  /*0470*/  ATOMS.CAST.SPIN P0, [R0], R2, R3 ;  /* 0x000000020000758d */ /* 0x000e240001800003 */
[----:B0-----:R-:W-:Y:S05]  /*0480*/  @!P0 BRA `(.L_x_7) ;  /* 0xfffffffc00ec8947 */ /* 0x001fea000383ffff */
[----:B------:R-:W-:Y:S05]  /*0490*/  BSYNC.RECONVERGENT B0 ;  /* 0x0000000000007941 */ /* 0x000fea0003800200 */
.L_x_6:
[----:B------:R-:W-:Y:S06]  /*04a0*/  BAR.SYNC.DEFER_BLOCKING 0x0 ;  /* 0x0000000000007b1d */ /* 0x000fec0000010000 */
[----:B------:R-:W-:Y:S05]  /*04b0*/  @P1 EXIT ;  /* 0x000000000000194d */ /* 0x000fea0003800000 */
[----:B------:R-:W0:Y:S01]  /*04c0*/  LDS.64 R2, [UR6] ;  /* 0x00000006ff027984 */ /* 0x000e220008000a00 */
[----:B------:R-:W1:Y:S01]  /*04d0*/  LDCU UR4, c[0x0][0x360] ;  /* 0x00006c00ff0477ac */ /* 0x000e620008000800 */
[----:B------:R-:W2:Y:S01]  /*04e0*/  LDCU UR5, c[0x0][0x390] ;  /* 0x00007200ff0577ac */ /* 0x000ea20008000800 */
[----:B------:R-:W3:Y:S02]  /*04f0*/  LDCU.64 UR6, c[0x0][0x388] ;  /* 0x00007100ff0677ac */ /* 0x000ee40008000a00 */
.L_x_10:
[----:B----4-:R-:W-:-:S06]  /*0500*/  IMAD.WIDE R8, R7, 0x4, R4 ;  /* 0x0000000407087825 */ /* 0x010fcc00078e0204 */
[----:B------:R-:W4:Y:S01]  /*0510*/  LDG.E R9, desc[UR8][R8.64] ;  /* 0x0000000808097981 */ /* 0x000f22000c1e1900 */
[----:B------:R-:W-:Y:S01]  /*0520*/  IMAD.MOV.U32 R11, RZ, RZ, 0x3bbb989d ;  /* 0x3bbb989dff0b7424 */ /* 0x000fe200078e00ff */
[----:B0-----:R-:W0:Y:S01]  /*0530*/  MUFU.RCP R12, R3 ;  /* 0x00000003000c7308 */ /* 0x001e220000001000 */
[----:B------:R-:W-:Y:S01]  /*0540*/  IMAD.MOV.U32 R13, RZ, RZ, 0x437c0000 ;  /* 0x437c0000ff0d7424 */ /* 0x000fe200078e00ff */
[----:B------:R-:W-:Y:S01]  /*0550*/  BSSY.RECONVERGENT B0, `(.L_x_8) ;  /* 0x0000015000007945 */ /* 0x000fe20003800200 */
[----:B----4-:R-:W-:Y:S01]  /*0560*/  FADD R0, -R2, R9 ;  /* 0x0000000902007221 */ /* 0x010fe20000000100 */
[----:B0-----:R-:W-:-:S03]  /*0570*/  FFMA R9, R12, -R3, 1 ;  /* 0x3f8000000c097423 */ /* 0x001fc60000000803 */
[----:B------:R-:W-:-:S04]  /*0580*/  FFMA.SAT R10, R0, R11, 0.5 ;  /* 0x3f000000000a7423 */ /* 0x000fc8000000200b */
[----:B------:R-:W-:Y:S01]  /*0590*/  FFMA.RM R10, R10, R13, 12582913 ;  /* 0x4b4000010a0a7423 */ /* 0x000fe2000000400d */
[----:B------:R-:W-:Y:S01]  /*05a0*/  FFMA R13, R12, R9, R12 ;  /* 0x000000090c0d7223 */ /* 0x000fe2000000000c */
[----:B------:R-:W-:Y:S02]  /*05b0*/  SHF.R.S32.HI R9, RZ, 0x1f, R7 ;  /* 0x0000001fff097819 */ /* 0x000fe40000011407 */
[----:B------:R-:W-:-:S04]  /*05c0*/  FADD R11, R10, -12583039 ;  /* 0xcb40007f0a0b7421 */ /* 0x000fc80000000000 */
[----:B------:R-:W-:-:S04]  /*05d0*/  FFMA R11, R0, 1.4426950216293334961, -R11 ;  /* 0x3fb8aa3b000b7823 */ /* 0x000fc8000000080b */
[----:B------:R-:W-:Y:S01]  /*05e0*/  FFMA R11, R0, 1.925963033500011079e-08, R11 ;  /* 0x32a57060000b7823 */ /* 0x000fe2000000000b */
[----:B------:R-:W-:-:S05]  /*05f0*/  SHF.L.U32 R0, R10, 0x17, RZ ;  /* 0x000000170a007819 */ /* 0x000fca00000006ff */
[----:B------:R-:W0:Y:S02]  /*0600*/  MUFU.EX2 R11, R11 ;  /* 0x0000000b000b7308 */ /* 0x000e240000000800 */
[----:B0-----:R-:W-:-:S06]  /*0610*/  FMUL R0, R0, R11 ;  /* 0x0000000b00007220 */ /* 0x001fcc0000400000 */
[----:B------:R-:W0:Y:S01]  /*0620*/  FCHK P0, R0, R3 ;  /* 0x0000000300007302 */ /* 0x000e220000000000 */
[----:B------:R-:W-:-:S04]  /*0630*/  FFMA R8, R0, R13, RZ ;  /* 0x0000000d00087223 */ /* 0x000fc800000000ff */
[----:B------:R-:W-:-:S04]  /*0640*/  FFMA R10, R8, -R3, R0 ;  /* 0x80000003080a7223 */ /* 0x000fc80000000000 */
[----:B------:R-:W-:Y:S01]  /*0650*/  FFMA R13, R13, R10, R8 ;  /* 0x0000000a0d0d7223 */ /* 0x000fe20000000008 */
[----:B0-----:R-:W-:Y:S06]  /*0660*/  @!P0 BRA `(.L_x_9) ;  /* 0x00000000000c8947 */ /* 0x001fec0003800000 */
[----:B------:R-:W-:-:S07]  /*0670*/  MOV R8, 0x690 ;  /* 0x0000069000087802 */ /* 0x000fce0000000f00 */
[----:B-123--:R-:W-:Y:S05]  /*0680*/  CALL.REL.NOINC `($__internal_0_$__cuda_sm3x_div_rn_noftz_f32_slowpath) ;  /* 0x00000000002c7944 */ /* 0x00efea0003c00000 */
[----:B------:R-:W-:-:S07]  /*0690*/  IMAD.MOV.U32 R13, RZ, RZ, R0 ;  /* 0x000000ffff0d7224 */ /* 0x000fce00078e0000 */
.L_x_9:
[----:B-123--:R-:W-:Y:S05]  /*06a0*/  BSYNC.RECONVERGENT B0 ;  /* 0x0000000000007941 */ /* 0x00efea0003800200 */
.L_x_8:
[----:B------:R-:W-:Y:S01]  /*06b0*/  IADD3 R0, P0, PT, R6, R7, RZ ;  /* 0x0000000706007210 */ /* 0x000fe20007f1e0ff */
[----:B------:R-:W-:-:S03]  /*06c0*/  VIADD R7, R7, UR4 ;  /* 0x0000000407077c36 */ /* 0x000fc60008000000 */
[----:B------:R-:W-:Y:S02]  /*06d0*/  LEA.HI.X.SX32 R9, R6, R9, 0x1, P0 ;  /* 0x0000000906097211 */ /* 0x000fe400000f0eff */
[----:B------:R-:W-:-:S04]  /*06e0*/  LEA R8, P0, R0, UR6, 0x2 ;  /* 0x0000000600087c11 */ /* 0x000fc8000f8010ff */
[----:B------:R-:W-:Y:S02]  /*06f0*/  LEA.HI.X R9, R0, UR7, R9, 0x2, P0 ;  /* 0x0000000700097c11 */ /* 0x000fe400080f1409 */
[----:B------:R-:W-:-:S03]  /*0700*/  ISETP.GE.AND P0, PT, R7, UR5, PT ;  /* 0x0000000507007c0c */ /* 0x000fc6000bf06270 */
[----:B------:R4:W-:Y:S10]  /*0710*/  STG.E desc[UR8][R8.64], R13 ;  /* 0x0000000d08007986 */ /* 0x0009f4000c101908 */
[----:B------:R-:W-:Y:S05]  /*0720*/  @!P0 BRA `(.L_x_10) ;  /* 0xfffffffc00748947 */ /* 0x000fea000383ffff */
[----:B------:R-:W-:Y:S05]  /*0730*/  EXIT ;  /* 0x000000000000794d */ /* 0x000fea0003800000 */
        .weak           $__internal_0_$__cuda_sm3x_div_rn_noftz_f32_slowpath
        .type           $__internal_0_$__cuda_sm3x_div_rn_noftz_f32_slowpath,@function
        .size           $__internal_0_$__cuda_sm3x_div_rn_noftz_f32_slowpath,(.L_x_23 - $__internal_0_$__cuda_sm3x_div_rn_noftz_f32_slowpath)
$__internal_0_$__cuda_sm3x_div_rn_noftz_f32_slowpath:
[--C-:B------:R-:W-:Y:S01]  /*0740*/  SHF.R.U32.HI R11, RZ, 0x17, R3.reuse ;  /* 0x00000017ff0b7819 */ /* 0x100fe20000011603 */
[----:B------:R-:W-:Y:S01]  /*0750*/  BSSY.RECONVERGENT B1, `(.L_x_11) ;  /* 0x0000064000017945 */ /* 0x000fe20003800200 */
[----:B------:R-:W-:Y:S01]  /*0760*/  SHF.R.U32.HI R10, RZ, 0x17, R0 ;  /* 0x00000017ff0a7819 */ /* 0x000fe20000011600 */
[----:B------:R-:W-:Y:S01]  /*0770*/  IMAD.MOV.U32 R13, RZ, RZ, R3 ;  /* 0x000000ffff0d7224 */ /* 0x000fe200078e0003 */
[----:B------:R-:W-:Y:S02]  /*0780*/  LOP3.LUT R11, R11, 0xff, RZ, 0xc0, !PT ;  /* 0x000000ff0b0b7812 */ /* 0x000fe400078ec0ff */
[----:B------:R-:W-:Y:S02]  /*0790*/  LOP3.LUT R16, R10, 0xff, RZ, 0xc0, !PT ;  /* 0x000000ff0a107812 */ /* 0x000fe400078ec0ff */
[----:B------:R-:W-:Y:S01]  /*07a0*/  MOV R12, R0 ;  /* 0x00000000000c7202 */ /* 0x000fe20000000f00 */
[----:B------:R-:W-:Y:S02]  /*07b0*/  VIADD R14, R11, 0xffffffff ;  /* 0xffffffff0b0e7836 */ /* 0x000fe40000000000 */
[----:B------:R-:W-:-:S03]  /*07c0*/  VIADD R15, R16, 0xffffffff ;  /* 0xffffffff100f7836 */ /* 0x000fc60000000000 */
[----:B------:R-:W-:-:S04]  /*07d0*/  ISETP.GT.U32.AND P0, PT, R14, 0xfd, PT ;  /* 0x000000fd0e00780c */ /* 0x000fc80003f04070 */
[----:B------:R-:W-:-:S13]  /*07e0*/  ISETP.GT.U32.OR P0, PT, R15, 0xfd, P0 ;  /* 0x000000fd0f00780c */ /* 0x000fda0000704470 */
[----:B------:R-:W-:Y:S01]  /*07f0*/  @!P0 IMAD.MOV.U32 R10, RZ, RZ, RZ ;  /* 0x000000ffff0a8224 */ /* 0x000fe200078e00ff */
[----:B------:R-:W-:Y:S06]  /*0800*/  @!P0 BRA `(.L_x_12) ;  /* 0x00000000005c8947 */ /* 0x000fec0003800000 */
[----:B------:R-:W-:Y:S02]  /*0810*/  FSETP.GTU.FTZ.AND P1, PT, |R3|, +INF , PT ;  /* 0x7f8000000300780b */ /* 0x000fe40003f3c200 */
[----:B------:R-:W-:-:S04]  /*0820*/  FSETP.GTU.FTZ.AND P0, PT, |R0|, +INF , PT ;  /* 0x7f8000000000780b */ /* 0x000fc80003f1c200 */
[----:B------:R-:W-:-:S13]  /*0830*/  PLOP3.LUT P0, PT, P0, P1, PT, 0xf8, 0x8f ;  /* 0x00000000008f781c */ /* 0x000fda0000703f70 */
[----:B------:R-:W-:Y:S05]  /*0840*/  @P0 BRA `(.L_x_13) ;  /* 0x00000004004c0947 */ /* 0x000fea0003800000 */
[----:B------:R-:W-:-:S13]  /*0850*/  LOP3.LUT P0, RZ, R13, 0x7fffffff, R12, 0xc8, !PT ;  /* 0x7fffffff0dff7812 */ /* 0x000fda000780c80c */
[----:B------:R-:W-:Y:S05]  /*0860*/  @!P0 BRA `(.L_x_14) ;  /* 0x00000004003c8947 */ /* 0x000fea0003800000 */
[C---:B------:R-:W-:Y:S02]  /*0870*/  FSETP.NEU.FTZ.AND P2, PT, |R0|.reuse, +INF , PT ;  /* 0x7f8000000000780b */ /* 0x040fe40003f5d200 */
[----:B------:R-:W-:Y:S02]  /*0880*/  FSETP.NEU.FTZ.AND P1, PT, |R3|, +INF , PT ;  /* 0x7f8000000300780b */ /* 0x000fe40003f3d200 */
[----:B------:R-:W-:-:S11]  /*0890*/  FSETP.NEU.FTZ.AND P0, PT, |R0|, +INF , PT ;  /* 0x7f8000000000780b */ /* 0x000fd60003f1d200 */
[----:B------:R-:W-:Y:S05]  /*08a0*/  @!P1 BRA !P2, `(.L_x_14) ;  /* 0x00000004002c9947 */ /* 0x000fea0005000000 */
[----:B------:R-:W-:-:S04]  /*08b0*/  LOP3.LUT P2, RZ, R12, 0x7fffffff, RZ, 0xc0, !PT ;  /* 0x7fffffff0cff7812 */ /* 0x000fc8000784c0ff */
[----:B------:R-:W-:-:S13]  /*08c0*/  PLOP3.LUT P1, PT, P1, P2, PT, 0x2f, 0xf2 ;  /* 0x0000000000f2781c */ /* 0x000fda0000f24577 */
[----:B------:R-:W-:Y:S05]  /*08d0*/  @P1 BRA `(.L_x_15) ;  /* 0x0000000400181947 */ /* 0x000fea0003800000 */
[----:B------:R-:W-:-:S04]  /*08e0*/  LOP3.LUT P1, RZ, R13, 0x7fffffff, RZ, 0xc0, !PT ;  /* 0x7fffffff0dff7812 */ /* 0x000fc8000782c0ff */
[----:B------:R-:W-:-:S13]  /*08f0*/  PLOP3.LUT P0, PT, P0, P1, PT, 0x2f, 0xf2 ;  /* 0x0000000000f2781c */ /* 0x000fda0000702577 */
[----:B------:R-:W-:Y:S05]  /*0900*/  @P0 BRA `(.L_x_16) ;  /* 0x0000000400000947 */ /* 0x000fea0003800000 */
[----:B------:R-:W-:Y:S02]  /*0910*/  ISETP.GE.AND P0, PT, R15, RZ, PT ;  /* 0x000000ff0f00720c */ /* 0x000fe40003f06270 */
[----:B------:R-:W-:-:S11]  /*0920*/  ISETP.GE.AND P1, PT, R14, RZ, PT ;  /* 0x000000ff0e00720c */ /* 0x000fd60003f26270 */
[----:B------:R-:W-:Y:S02]  /*0930*/  @P0 IMAD.MOV.U32 R10, RZ, RZ, RZ ;  /* 0x000000ffff0a0224 */ /* 0x000fe400078e00ff */
[----:B------:R-:W-:Y:S01]  /*0940*/  @!P0 FFMA R12, R0, 1.84467440737095516160e+19, RZ ;  /* 0x5f800000000c8823 */ /* 0x000fe200000000ff */
[----:B------:R-:W-:Y:S02]  /*0950*/  @!P0 IMAD.MOV.U32 R10, RZ, RZ, -0x40 ;  /* 0xffffffc0ff0a8424 */ /* 0x000fe400078e00ff */
[----:B------:R-:W-:-:S03]  /*0960*/  @!P1 FFMA R13, R3, 1.84467440737095516160e+19, RZ ;  /* 0x5f800000030d9823 */ /* 0x000fc600000000ff */
[----:B------:R-:W-:-:S07]  /*0970*/  @!P1 IADD3 R10, PT, PT, R10, 0x40, RZ ;  /* 0x000000400a0a9810 */ /* 0x000fce0007ffe0ff */
.L_x_12:
[----:B------:R-:W-:Y:S01]  /*0980*/  LEA R0, R11, 0xc0800000, 0x17 ;  /* 0xc08000000b007811 */ /* 0x000fe200078eb8ff */
[----:B------:R-:W-:Y:S04]  /*0990*/  BSSY.RECONVERGENT B2, `(.L_x_17) ;  /* 0x0000036000027945 */ /* 0x000fe80003800200 */
[----:B------:R-:W-:Y:S02]  /*09a0*/  IMAD.IADD R14, R13, 0x1, -R0 ;  /* 0x000000010d0e7824 */ /* 0x000fe400078e0a00 */
[----:B------:R-:W-:Y:S02]  /*09b0*/  VIADD R13, R16, 0xffffff81 ;  /* 0xffffff81100d7836 */ /* 0x000fe40000000000 */
[----:B------:R-:W0:Y:S01]  /*09c0*/  MUFU.RCP R15, R14 ;  /* 0x0000000e000f7308 */ /* 0x000e220000001000 */
[----:B------:R-:W-:Y:S01]  /*09d0*/  FADD.FTZ R17, -R14, -RZ ;  /* 0x800000ff0e117221 */ /* 0x000fe20000010100 */
[C---:B------:R-:W-:Y:S01]  /*09e0*/  IMAD R0, R13.reuse, -0x800000, R12 ;  /* 0xff8000000d007824 */ /* 0x040fe200078e020c */
[----:B------:R-:W-:-:S05]  /*09f0*/  IADD3 R13, PT, PT, R13, 0x7f, -R11 ;  /* 0x0000007f0d0d7810 */ /* 0x000fca0007ffe80b */
[----:B------:R-:W-:Y:S02]  /*0a00*/  IMAD.IADD R13, R13, 0x1, R10 ;  /* 0x000000010d0d7824 */ /* 0x000fe400078e020a */
[----:B0-----:R-:W-:-:S04]  /*0a10*/  FFMA R16, R15, R17, 1 ;  /* 0x3f8000000f107423 */ /* 0x001fc80000000011 */
[----:B------:R-:W-:-:S04]  /*0a20*/  FFMA R19, R15, R16, R15 ;  /* 0x000000100f137223 */ /* 0x000fc8000000000f */
[----:B------:R-:W-:-:S04]  /*0a30*/  FFMA R12, R0, R19, RZ ;  /* 0x00000013000c7223 */ /* 0x000fc800000000ff */
[----:B------:R-:W-:-:S04]  /*0a40*/  FFMA R15, R17, R12, R0 ;  /* 0x0000000c110f7223 */ /* 0x000fc80000000000 */
[----:B------:R-:W-:-:S04]  /*0a50*/  FFMA R16, R19, R15, R12 ;  /* 0x0000000f13107223 */ /* 0x000fc8000000000c */
[----:B------:R-:W-:-:S04]  /*0a60*/  FFMA R17, R17, R16, R0 ;  /* 0x0000001011117223 */ /* 0x000fc80000000000 */
[----:B------:R-:W-:-:S05]  /*0a70*/  FFMA R0, R19, R17, R16 ;  /* 0x0000001113007223 */ /* 0x000fca0000000010 */
[----:B------:R-:W-:-:S04]  /*0a80*/  SHF.R.U32.HI R11, RZ, 0x17, R0 ;  /* 0x00000017ff0b7819 */ /* 0x000fc80000011600 */
[----:B------:R-:W-:-:S05]  /*0a90*/  LOP3.LUT R11, R11, 0xff, RZ, 0xc0, !PT ;  /* 0x000000ff0b0b7812 */ /* 0x000fca00078ec0ff */
[----:B------:R-:W-:-:S05]  /*0aa0*/  IMAD.IADD R14, R11, 0x1, R13 ;  /* 0x000000010b0e7824 */ /* 0x000fca00078e020d */
[----:B------:R-:W-:-:S04]  /*0ab0*/  IADD3 R10, PT, PT, R14, -0x1, RZ ;  /* 0xffffffff0e0a7810 */ /* 0x000fc80007ffe0ff */
[----:B------:R-:W-:-:S13]  /*0ac0*/  ISETP.GE.U32.AND P0, PT, R10, 0xfe, PT ;  /* 0x000000fe0a00780c */ /* 0x000fda0003f06070 */
[----:B------:R-:W-:Y:S05]  /*0ad0*/  @!P0 BRA `(.L_x_18) ;  /* 0x0000000000808947 */ /* 0x000fea0003800000 */
[----:B------:R-:W-:-:S13]  /*0ae0*/  ISETP.GT.AND P0, PT, R14, 0xfe, PT ;  /* 0x000000fe0e00780c */ /* 0x000fda0003f04270 */
[----:B------:R-:W-:Y:S05]  /*0af0*/  @P0 BRA `(.L_x_19) ;  /* 0x00000000006c0947 */ /* 0x000fea0003800000 */
[----:B------:R-:W-:-:S13]  /*0b00*/  ISETP.GE.AND P0, PT, R14, 0x1, PT ;  /* 0x000000010e00780c */ /* 0x000fda0003f06270 */
[----:B------:R-:W-:Y:S05]  /*0b10*/  @P0 BRA `(.L_x_20) ;  /* 0x0000000000740947 */ /* 0x000fea0003800000 */
[----:B------:R-:W-:Y:S02]  /*0b20*/  ISETP.GE.AND P0, PT, R14, -0x18, PT ;  /* 0xffffffe80e00780c */ /* 0x000fe40003f06270 */
[----:B------:R-:W-:-:S11]  /*0b30*/  LOP3.LUT R0, R0, 0x80000000, RZ, 0xc0, !PT ;  /* 0x8000000000007812 */ /* 0x000fd600078ec0ff */
[----:B------:R-:W-:Y:S05]  /*0b40*/  @!P0 BRA `(.L_x_20) ;  /* 0x0000000000688947 */ /* 0x000fea0003800000 */
[CCC-:B------:R-:W-:Y:S01]  /*0b50*/  FFMA.RZ R10, R19.reuse, R17.reuse, R16.reuse ;  /* 0x00000011130a7223 */ /* 0x1c0fe2000000c010 */
[C---:B------:R-:W-:Y:S02]  /*0b60*/  VIADD R13, R14.reuse, 0x20 ;  /* 0x000000200e0d7836 */ /* 0x040fe40000000000 */
[CCC-:B------:R-:W-:Y:S01]  /*0b70*/  FFMA.RM R11, R19.reuse, R17.reuse, R16.reuse ;  /* 0x00000011130b7223 */ /* 0x1c0fe20000004010 */
[----:B------:R-:W-:Y:S02]  /*0b80*/  ISETP.NE.AND P2, PT, R14, RZ, PT ;  /* 0x000000ff0e00720c */ /* 0x000fe40003f45270 */
[----:B------:R-:W-:Y:S01]  /*0b90*/  LOP3.LUT R12, R10, 0x7fffff, RZ, 0xc0, !PT ;  /* 0x007fffff0a0c7812 */ /* 0x000fe200078ec0ff */
[----:B------:R-:W-:Y:S01]  /*0ba0*/  FFMA.RP R10, R19, R17, R16 ;  /* 0x00000011130a7223 */ /* 0x000fe20000008010 */
[----:B------:R-:W-:Y:S01]  /*0bb0*/  ISETP.NE.AND P1, PT, R14, RZ, PT ;  /* 0x000000ff0e00720c */ /* 0x000fe20003f25270 */
[----:B------:R-:W-:Y:S01]  /*0bc0*/  IMAD.MOV R14, RZ, RZ, -R14 ;  /* 0x000000ffff0e7224 */ /* 0x000fe200078e0a0e */
[----:B------:R-:W-:-:S02]  /*0bd0*/  LOP3.LUT R12, R12, 0x800000, RZ, 0xfc, !PT ;  /* 0x008000000c0c7812 */ /* 0x000fc400078efcff */
[----:B------:R-:W-:Y:S02]  /*0be0*/  FSETP.NEU.FTZ.AND P0, PT, R10, R11, PT ;  /* 0x0000000b0a00720b */ /* 0x000fe40003f1d000 */
[----:B------:R-:W-:Y:S02]  /*0bf0*/  SHF.L.U32 R13, R12, R13, RZ ;  /* 0x0000000d0c0d7219 */ /* 0x000fe400000006ff */
[----:B------:R-:W-:Y:S02]  /*0c00*/  SEL R11, R14, RZ, P2 ;  /* 0x000000ff0e0b7207 */ /* 0x000fe40001000000 */
[----:B------:R-:W-:Y:S02]  /*0c10*/  ISETP.NE.AND P1, PT, R13, RZ, P1 ;  /* 0x000000ff0d00720c */ /* 0x000fe40000f25270 */
[----:B------:R-:W-:Y:S02]  /*0c20*/  SHF.R.U32.HI R11, RZ, R11, R12 ;  /* 0x0000000bff0b7219 */ /* 0x000fe4000001160c */
[----:B------:R-:W-:-:S02]  /*0c30*/  PLOP3.LUT P0, PT, P0, P1, PT, 0xf8, 0x8f ;  /* 0x00000000008f781c */ /* 0x000fc40000703f70 */
[----:B------:R-:W-:Y:S02]  /*0c40*/  SHF.R.U32.HI R13, RZ, 0x1, R11 ;  /* 0x00000001ff0d7819 */ /* 0x000fe4000001160b */
[----:B------:R-:W-:-:S04]  /*0c50*/  SEL R10, RZ, 0x1, !P0 ;  /* 0x00000001ff0a7807 */ /* 0x000fc80004000000 */
[----:B------:R-:W-:-:S04]  /*0c60*/  LOP3.LUT R10, R10, 0x1, R13, 0xf8, !PT ;  /* 0x000000010a0a7812 */ /* 0x000fc800078ef80d */
[----:B------:R-:W-:-:S05]  /*0c70*/  LOP3.LUT R10, R10, R11, RZ, 0xc0, !PT ;  /* 0x0000000b0a0a7212 */ /* 0x000fca00078ec0ff */
[----:B------:R-:W-:-:S05]  /*0c80*/  IMAD.IADD R13, R13, 0x1, R10 ;  /* 0x000000010d0d7824 */ /* 0x000fca00078e020a */
[----:B------:R-:W-:Y:S01]  /*0c90*/  LOP3.LUT R0, R13, R0, RZ, 0xfc, !PT ;  /* 0x000000000d007212 */ /* 0x000fe200078efcff */
[----:B------:R-:W-:Y:S06]  /*0ca0*/  BRA `(.L_x_20) ;  /* 0x0000000000107947 */ /* 0x000fec0003800000 */
.L_x_19:
[----:B------:R-:W-:-:S04]  /*0cb0*/  LOP3.LUT R0, R0, 0x80000000, RZ, 0xc0, !PT ;  /* 0x8000000000007812 */ /* 0x000fc800078ec0ff */
[----:B------:R-:W-:Y:S01]  /*0cc0*/  LOP3.LUT R0, R0, 0x7f800000, RZ, 0xfc, !PT ;  /* 0x7f80000000007812 */ /* 0x000fe200078efcff */
[----:B------:R-:W-:Y:S06]  /*0cd0*/  BRA `(.L_x_20) ;  /* 0x0000000000047947 */ /* 0x000fec0003800000 */
.L_x_18:
[----:B------:R-:W-:-:S07]  /*0ce0*/  LEA R0, R13, R0, 0x17 ;  /* 0x000000000d007211 */ /* 0x000fce00078eb8ff */
.L_x_20:
[----:B------:R-:W-:Y:S05]  /*0cf0*/  BSYNC.RECONVERGENT B2 ;  /* 0x0000000000027941 */ /* 0x000fea0003800200 */
.L_x_17:
[----:B------:R-:W-:Y:S05]  /*0d00*/  BRA `(.L_x_21) ;  /* 0x0000000000207947 */ /* 0x000fea0003800000 */
.L_x_16:
[----:B------:R-:W-:-:S04]  /*0d10*/  LOP3.LUT R0, R13, 0x80000000, R12, 0x48, !PT ;  /* 0x800000000d007812 */ /* 0x000fc800078e480c */
[----:B------:R-:W-:Y:S01]  /*0d20*/  LOP3.LUT R0, R0, 0x7f800000, RZ, 0xfc, !PT ;  /* 0x7f80000000007812 */ /* 0x000fe200078efcff */
[----:B------:R-:W-:Y:S06]  /*0d30*/  BRA `(.L_x_21) ;  /* 0x0000000000147947 */ /* 0x000fec0003800000 */
.L_x_15:
[----:B------:R-:W-:Y:S01]  /*0d40*/  LOP3.LUT R0, R13, 0x80000000, R12, 0x48, !PT ;  /* 0x800000000d007812 */ /* 0x000fe200078e480c */
[----:B------:R-:W-:Y:S06]  /*0d50*/  BRA `(.L_x_21) ;  /* 0x00000000000c7947 */ /* 0x000fec0003800000 */
.L_x_14:
[----:B------:R-:W0:Y:S01]  /*0d60*/  MUFU.RSQ R0, -QNAN ;  /* 0xffc0000000007908 */ /* 0x000e220000001400 */
[----:B------:R-:W-:Y:S05]  /*0d70*/  BRA `(.L_x_21) ;  /* 0x0000000000047947 */ /* 0x000fea0003800000 */
.L_x_13:
[----:B------:R-:W-:-:S07]  /*0d80*/  FADD.FTZ R0, R0, R3 ;  /* 0x0000000300007221 */ /* 0x000fce0000010000 */
.L_x_21:
[----:B------:R-:W-:Y:S05]  /*0d90*/  BSYNC.RECONVERGENT B1 ;  /* 0x0000000000017941 */ /* 0x000fea0003800200 */
.L_x_11:
[----:B------:R-:W-:Y:S02]  /*0da0*/  IMAD.MOV.U32 R10, RZ, RZ, R8 ;  /* 0x000000ffff0a7224 */ /* 0x000fe400078e0008 */
[----:B------:R-:W-:-:S04]  /*0db0*/  IMAD.MOV.U32 R11, RZ, RZ, 0x0 ;  /* 0x00000000ff0b7424 */ /* 0x000fc800078e00ff */
[----:B0-----:R-:W-:Y:S05]  /*0dc0*/  RET.REL.NODEC R10 `(_Z13softmax_naivePKfPfi) ;  /* 0xfffffff00a8c7950 */ /* 0x001fea0003c3ffff */
.L_x_22:
[----:B------:R-:W-:-:S00]  /*0dd0*/  BRA `(.L_x_22) ;  /* 0xfffffffc00fc7947 */ /* 0x000fc0000383ffff */
[----:B------:R-:W-:-:S00]  /*0de0*/  NOP ;  /* 0x0000000000007918 */ /* 0x000fc00000000000 */
        /* <DEDUP_REMOVED lines=9> */
.L_x_23:


//--------------------- .nv.shared._Z13softmax_naivePKfPfi --------------------------
	.section	.nv.shared._Z13softmax_naivePKfPfi,"aw",@nobits
	.sectionflags	@""
	.align	4
.nv.shared._Z13softmax_naivePKfPfi:
	.zero		1032


//--------------------- .nv.shared.reserved.0     --------------------------
	.section	.nv.shared.reserved.0,"aw",@nobits
	.weak		__nv_reservedSMEM_offset_0_alias
	.size		__nv_reservedSMEM_offset_0_alias, 0, 64
	.other		__nv_reservedSMEM_offset_0_alias,@"STO_CUDA_RESERVED_SHARED STV_DEFAULT"
__nv_reservedSMEM_offset_0_alias:
	.zero		0
	.zero		64


//--------------------- .nv.constant0._Z13softmax_naivePKfPfi --------------------------
	.section	.nv.constant0._Z13softmax_naivePKfPfi,"a",@progbits
	.sectionflags	@""
	.align	4
.nv.constant0._Z13softmax_naivePKfPfi:
	.zero		916


//--------------------- SYMBOLS --------------------------

	.type		.nv.reservedSmem.offset0,@object
	.size		.nv.reservedSmem.offset0,0x4
	.type		.nv.reservedSmem.cap,@object
	.size		.nv.reservedSmem.cap,0x4
